	.headerflags	@"EF_CUDA_TEXMODE_UNIFIED EF_CUDA_64BIT_ADDRESS EF_CUDA_ACCELERATORS EF_CUDA_SM90 EF_CUDA_VIRTUAL_SM(EF_CUDA_SM90)"
	.elftype	@"ET_EXEC"


//--------------------- .nv.info                  --------------------------
	.section	.nv.info,"",@"SHT_CUDA_INFO"
	.align	4


	//----- nvinfo : EIATTR_REGCOUNT
	.align		4
        /*0000*/ 	.byte	0x04, 0x2f
        /*0002*/ 	.short	(.L_3 - .L_2)
	.align		4
.L_2:
        /*0004*/ 	.word	index@(triton_poi_fused__native_batch_norm_legit_no_training_21)
        /*0008*/ 	.word	0x00000011


	//----- nvinfo : EIATTR_MIN_STACK_SIZE
	.align		4
.L_3:
        /*000c*/ 	.byte	0x04, 0x12
        /*000e*/ 	.short	(.L_5 - .L_4)
	.align		4
.L_4:
        /*0010*/ 	.word	index@(triton_poi_fused__native_batch_norm_legit_no_training_21)
        /*0014*/ 	.word	0x00000000


	//----- nvinfo : EIATTR_FRAME_SIZE
	.align		4
.L_5:
        /*0018*/ 	.byte	0x04, 0x11
        /*001a*/ 	.short	(.L_7 - .L_6)
	.align		4
.L_6:
        /*001c*/ 	.word	index@(triton_poi_fused__native_batch_norm_legit_no_training_21)
        /*0020*/ 	.word	0x00000000


	//----- nvinfo : EIATTR_MIN_STACK_SIZE
	.align		4
.L_7:
        /*0024*/ 	.byte	0x04, 0x12
        /*0026*/ 	.short	(.L_9 - .L_8)
	.align		4
.L_8:
        /*0028*/ 	.word	index@(triton_poi_fused__native_batch_norm_legit_no_training_21)
        /*002c*/ 	.word	0x00000000
.L_9:


//--------------------- .nv.info.triton_poi_fused__native_batch_norm_legit_no_training_21 --------------------------
	.section	.nv.info.triton_poi_fused__native_batch_norm_legit_no_training_21,"",@"SHT_CUDA_INFO"
	.sectionflags	@""
	.align	4


	//----- nvinfo : EIATTR_CUDA_API_VERSION
	.align		4
        /*0000*/ 	.byte	0x04, 0x37
        /*0002*/ 	.short	(.L_11 - .L_10)
.L_10:
        /*0004*/ 	.word	0x0000007c


	//----- nvinfo : EIATTR_KPARAM_INFO
	.align		4
.L_11:
        /*0008*/ 	.byte	0x04, 0x17
        /*000a*/ 	.short	(.L_13 - .L_12)
.L_12:
        /*000c*/ 	.word	0x00000000
        /*0010*/ 	.short	0x0006
        /*0012*/ 	.short	0x0030
        /*0014*/ 	.byte	0x00, 0xf0, 0x11, 0x00


	//----- nvinfo : EIATTR_KPARAM_INFO
	.align		4
.L_13:
        /*0018*/ 	.byte	0x04, 0x17
        /*001a*/ 	.short	(.L_15 - .L_14)
.L_14:
        /*001c*/ 	.word	0x00000000
        /*0020*/ 	.short	0x0005
        /*0022*/ 	.short	0x0028
        /*0024*/ 	.byte	0x00, 0xf4, 0x21, 0x00


	//----- nvinfo : EIATTR_KPARAM_INFO
	.align		4
.L_15:
        /*0028*/ 	.byte	0x04, 0x17
        /*002a*/ 	.short	(.L_17 - .L_16)
.L_16:
        /*002c*/ 	.word	0x00000000
        /*0030*/ 	.short	0x0004
        /*0032*/ 	.short	0x0020
        /*0034*/ 	.byte	0x00, 0xf4, 0x21, 0x00


	//----- nvinfo : EIATTR_KPARAM_INFO
	.align		4
.L_17:
        /*0038*/ 	.byte	0x04, 0x17
        /*003a*/ 	.short	(.L_19 - .L_18)
.L_18:
        /*003c*/ 	.word	0x00000000
        /*0040*/ 	.short	0x0003
        /*0042*/ 	.short	0x0018
        /*0044*/ 	.byte	0x00, 0xf4, 0x21, 0x00


	//----- nvinfo : EIATTR_KPARAM_INFO
	.align		4
.L_19:
        /*0048*/ 	.byte	0x04, 0x17
        /*004a*/ 	.short	(.L_21 - .L_20)
.L_20:
        /*004c*/ 	.word	0x00000000
        /*0050*/ 	.short	0x0002
        /*0052*/ 	.short	0x0010
        /*0054*/ 	.byte	0x00, 0xf4, 0x21, 0x00


	//----- nvinfo : EIATTR_KPARAM_INFO
	.align		4
.L_21:
        /*0058*/ 	.byte	0x04, 0x17
        /*005a*/ 	.short	(.L_23 - .L_22)
.L_22:
        /*005c*/ 	.word	0x00000000
        /*0060*/ 	.short	0x0001
        /*0062*/ 	.short	0x0008
        /*0064*/ 	.byte	0x00, 0xf4, 0x21, 0x00


	//----- nvinfo : EIATTR_KPARAM_INFO
	.align		4
.L_23:
        /*0068*/ 	.byte	0x04, 0x17
        /*006a*/ 	.short	(.L_25 - .L_24)
.L_24:
        /*006c*/ 	.word	0x00000000
        /*0070*/ 	.short	0x0000
        /*0072*/ 	.short	0x0000
        /*0074*/ 	.byte	0x00, 0xf4, 0x21, 0x00


	//----- nvinfo : EIATTR_SPARSE_MMA_MASK
	.align		4
.L_25:
        /*0078*/ 	.byte	0x03, 0x50
        /*007a*/ 	.short	0x0000


	//----- nvinfo : EIATTR_MAXREG_COUNT
	.align		4
        /*007c*/ 	.byte	0x03, 0x1b
        /*007e*/ 	.short	0x00ff


	//----- nvinfo : EIATTR_EXIT_INSTR_OFFSETS
	.align		4
        /*0080*/ 	.byte	0x04, 0x1c
        /*0082*/ 	.short	(.L_27 - .L_26)


	//   ....[0]....
.L_26:
        /*0084*/ 	.word	0x00000320


	//----- nvinfo : EIATTR_REQNTID
	.align		4
.L_27:
        /*0088*/ 	.byte	0x04, 0x10
        /*008a*/ 	.short	(.L_29 - .L_28)
.L_28:
        /*008c*/ 	.word	0x00000080
        /*0090*/ 	.word	0x00000001
        /*0094*/ 	.word	0x00000001


	//----- nvinfo : EIATTR_CBANK_PARAM_SIZE
	.align		4
.L_29:
        /*0098*/ 	.byte	0x03, 0x19
        /*009a*/ 	.short	0x0034


	//----- nvinfo : EIATTR_PARAM_CBANK
	.align		4
        /*009c*/ 	.byte	0x04, 0x0a
        /*009e*/ 	.short	(.L_31 - .L_30)
	.align		4
.L_30:
        /*00a0*/ 	.word	index@(.nv.constant0.triton_poi_fused__native_batch_norm_legit_no_training_21)
        /*00a4*/ 	.short	0x0210
        /*00a6*/ 	.short	0x0034


	//----- nvinfo : EIATTR_SW_WAR
	.align		4
.L_31:
        /*00a8*/ 	.byte	0x04, 0x36
        /*00aa*/ 	.short	(.L_33 - .L_32)
.L_32:
        /*00ac*/ 	.word	0x00000008
.L_33:


//--------------------- .nv.callgraph             --------------------------
	.section	.nv.callgraph,"",@"SHT_CUDA_CALLGRAPH"
	.align	4
	.sectionentsize	8
	.align		4
        /*0000*/ 	.word	0x00000000
	.align		4
        /*0004*/ 	.word	0xffffffff
	.align		4
        /*0008*/ 	.word	0x00000000
	.align		4
        /*000c*/ 	.word	0xfffffffe
	.align		4
        /*0010*/ 	.word	0x00000000
	.align		4
        /*0014*/ 	.word	0xfffffffd
	.align		4
        /*0018*/ 	.word	0x00000000
	.align		4
        /*001c*/ 	.word	0xfffffffc


//--------------------- .nv.constant4             --------------------------
	.section	.nv.constant4,"a",@progbits
	.align	8
	.align		8
.nv.constant4:
        /*0000*/ 	.dword	_$_str
	.align		8
        /*0008*/ 	.dword	_$_str_$_2


//--------------------- .text.triton_poi_fused__native_batch_norm_legit_no_training_21 --------------------------
	.section	.text.triton_poi_fused__native_batch_norm_legit_no_training_21,"ax",@progbits
	.align	128
        .global         triton_poi_fused__native_batch_norm_legit_no_training_21
        .type           triton_poi_fused__native_batch_norm_legit_no_training_21,@function
        .size           triton_poi_fused__native_batch_norm_legit_no_training_21,(.L_x_1 - triton_poi_fused__native_batch_norm_legit_no_training_21)
        .other          triton_poi_fused__native_batch_norm_legit_no_training_21,@"STO_CUDA_ENTRY STV_DEFAULT"
triton_poi_fused__native_batch_norm_legit_no_training_21:
.text.triton_poi_fused__native_batch_norm_legit_no_training_21:
[----:B------:R-:W-:Y:S01]  /*0000*/  LDC R1, c[0x0][0x28] ;  /* 0x00000a00ff017b82 */ /* 0x000fe20000000800 */
[----:B------:R-:W1:Y:S07]  /*0010*/  S2R R0, SR_TID.X ;  /* 0x0000000000007919 */ /* 0x000e6e0000002100 */
[----:B------:R-:W2:Y:S01]  /*0020*/  LDC.64 R6, c[0x0][0x220] ;  /* 0x00008800ff067b82 */ /* 0x000ea20000000a00 */
[----:B------:R-:W-:Y:S01]  /*0030*/  ULDC.64 UR4, c[0x0][0x208] ;  /* 0x0000820000047ab9 */ /* 0x000fe20000000a00 */
[----:B------:R-:W3:Y:S06]  /*0040*/  S2R R5, SR_CTAID.X ;  /* 0x0000000000057919 */ /* 0x000eec0000002500 */
[----:B------:R-:W4:Y:S08]  /*0050*/  LDC.64 R8, c[0x0][0x228] ;  /* 0x00008a00ff087b82 */ /* 0x000f300000000a00 */
[----:B------:R-:W5:Y:S01]  /*0060*/  LDC.64 R10, c[0x0][0x230] ;  /* 0x00008c00ff0a7b82 */ /* 0x000f620000000a00 */
[----:B-1----:R-:W-:-:S02]  /*0070*/  SHF.L.U32 R0, R0, 0x1, RZ ;  /* 0x0000000100007819 */ /* 0x002fc400000006ff */
[----:B---3--:R-:W-:Y:S02]  /*0080*/  SHF.R.S32.HI R3, RZ, 0x17, R5 ;  /* 0x00000017ff037819 */ /* 0x008fe40000011405 */
[----:B------:R-:W-:Y:S02]  /*0090*/  LOP3.LUT R0, R0, 0xfe, RZ, 0xc0, !PT ;  /* 0x000000fe00007812 */ /* 0x000fe400078ec0ff */
[----:B------:R-:W-:Y:S02]  /*00a0*/  SGXT R3, R3, 0x1 ;  /* 0x000000010303781a */ /* 0x000fe40000000200 */
[----:B------:R-:W-:Y:S02]  /*00b0*/  LEA R0, R5, R0, 0x8 ;  /* 0x0000000005007211 */ /* 0x000fe400078e40ff */
[----:B------:R-:W1:Y:S02]  /*00c0*/  LDC.64 R4, c[0x0][0x218] ;  /* 0x00008600ff047b82 */ /* 0x000e640000000a00 */
[----:B------:R-:W-:-:S04]  /*00d0*/  LEA.HI R3, R3, R0, RZ, 0x4 ;  /* 0x0000000003037211 */ /* 0x000fc800078f20ff */
[--C-:B------:R-:W-:Y:S02]  /*00e0*/  SHF.R.S32.HI R2, RZ, 0x4, R3.reuse ;  /* 0x00000004ff027819 */ /* 0x100fe40000011403 */
[----:B------:R-:W-:-:S04]  /*00f0*/  SHF.R.S32.HI R3, RZ, 0x1f, R3 ;  /* 0x0000001fff037819 */ /* 0x000fc80000011403 */
[----:B------:R-:W-:-:S04]  /*0100*/  LEA.HI R3, R3, R2, RZ, 0x6 ;  /* 0x0000000203037211 */ /* 0x000fc800078f30ff */
[----:B------:R-:W-:-:S04]  /*0110*/  LOP3.LUT R3, R3, 0xffffffc0, RZ, 0xc0, !PT ;  /* 0xffffffc003037812 */ /* 0x000fc800078ec0ff */
[----:B------:R-:W-:Y:S02]  /*0120*/  IADD3 R13, R2, -R3, RZ ;  /* 0x80000003020d7210 */ /* 0x000fe40007ffe0ff */
[----:B------:R-:W3:Y:S03]  /*0130*/  LDC.64 R2, c[0x0][0x210] ;  /* 0x00008400ff027b82 */ /* 0x000ee60000000a00 */
[----:B--2---:R-:W-:-:S06]  /*0140*/  IMAD.WIDE R6, R13, 0x4, R6 ;  /* 0x000000040d067825 */ /* 0x004fcc00078e0206 */
[----:B------:R-:W2:Y:S01]  /*0150*/  LDG.E.EL R6, desc[UR4][R6.64] ;  /* 0x0000000406067981 */ /* 0x000ea2000c2e1900 */
[----:B-1----:R-:W-:-:S05]  /*0160*/  IMAD.WIDE R4, R13, 0x4, R4 ;  /* 0x000000040d047825 */ /* 0x002fca00078e0204 */
[----:B------:R1:W2:Y:S01]  /*0170*/  LDG.E.EL R12, desc[UR4][R4.64] ;  /* 0x00000004040c7981 */ /* 0x0002a2000c2e1900 */
[----:B---3--:R-:W-:Y:S01]  /*0180*/  IMAD.WIDE R2, R0, 0x4, R2 ;  /* 0x0000000400027825 */ /* 0x008fe200078e0202 */
[----:B------:R-:W-:Y:S01]  /*0190*/  HFMA2.MMA R14, -RZ, RZ, 1.625, 0 ;  /* 0x3e800000ff0e7435 */ /* 0x000fe200000001ff */
[----:B-1----:R-:W1:Y:S04]  /*01a0*/  LDC.64 R4, c[0x0][0x238] ;  /* 0x00008e00ff047b82 */ /* 0x002e680000000a00 */
[----:B------:R-:W3:Y:S01]  /*01b0*/  LDG.E.64 R2, desc[UR4][R2.64] ;  /* 0x0000000402027981 */ /* 0x000ee2000c1e1b00 */
[----:B----4-:R-:W-:-:S04]  /*01c0*/  IMAD.WIDE R8, R13, 0x4, R8 ;  /* 0x000000040d087825 */ /* 0x010fc800078e0208 */
[----:B-----5:R-:W-:Y:S02]  /*01d0*/  IMAD.WIDE R10, R13, 0x4, R10 ;  /* 0x000000040d0a7825 */ /* 0x020fe400078e020a */
[----:B------:R-:W4:Y:S04]  /*01e0*/  LDG.E.EL R8, desc[UR4][R8.64] ;  /* 0x0000000408087981 */ /* 0x000f28000c2e1900 */
[----:B------:R-:W4:Y:S01]  /*01f0*/  LDG.E.EL R11, desc[UR4][R10.64] ;  /* 0x000000040a0b7981 */ /* 0x000f22000c2e1900 */
[----:B-1----:R-:W-:-:S04]  /*0200*/  IMAD.WIDE R4, R0, 0x4, R4 ;  /* 0x0000000400047825 */ /* 0x002fc800078e0204 */
[----:B--2---:R-:W-:-:S04]  /*0210*/  FADD R6, R6, 9.9999997473787516356e-06 ;  /* 0x3727c5ac06067421 */ /* 0x004fc80000000000 */
[----:B------:R-:W1:Y:S02]  /*0220*/  MUFU.SQRT R7, R6 ;  /* 0x0000000600077308 */ /* 0x000e640000002000 */
[C---:B-1----:R-:W-:Y:S02]  /*0230*/  FSETP.GT.AND P0, PT, R7.reuse, 8.50705917302346158658e+37, PT ;  /* 0x7e8000000700780b */ /* 0x042fe40003f04000 */
[----:B------:R-:W-:-:S11]  /*0240*/  FSETP.GEU.AND P1, PT, R7, 1.175494350822287508e-38, PT ;  /* 0x008000000700780b */ /* 0x000fd60003f2e000 */
[----:B------:R-:W-:-:S04]  /*0250*/  @P0 FMUL R7, R7, 0.25 ;  /* 0x3e80000007070820 */ /* 0x000fc80000400000 */
[----:B------:R-:W-:-:S06]  /*0260*/  @!P1 FMUL R7, R7, 16777216 ;  /* 0x4b80000007079820 */ /* 0x000fcc0000400000 */
[----:B------:R-:W1:Y:S01]  /*0270*/  MUFU.RCP R7, R7 ;  /* 0x0000000700077308 */ /* 0x000e620000001000 */
[----:B------:R-:W-:Y:S01]  /*0280*/  FSEL R14, R14, 1, P0 ;  /* 0x3f8000000e0e7808 */ /* 0x000fe20000000000 */
[----:B---3--:R-:W-:-:S04]  /*0290*/  FADD R2, R2, -R12 ;  /* 0x8000000c02027221 */ /* 0x008fc80000000000 */
[----:B------:R-:W-:Y:S01]  /*02a0*/  @!P1 FMUL R14, R14, 16777216 ;  /* 0x4b8000000e0e9820 */ /* 0x000fe20000400000 */
[----:B------:R-:W-:-:S03]  /*02b0*/  FADD R3, R3, -R12 ;  /* 0x8000000c03037221 */ /* 0x000fc60000000000 */
[----:B-1----:R-:W-:-:S04]  /*02c0*/  FMUL R14, R7, R14 ;  /* 0x0000000e070e7220 */ /* 0x002fc80000400000 */
[-C--:B------:R-:W-:Y:S01]  /*02d0*/  FMUL R2, R2, R14.reuse ;  /* 0x0000000e02027220 */ /* 0x080fe20000400000 */
[----:B------:R-:W-:-:S03]  /*02e0*/  FMUL R14, R3, R14 ;  /* 0x0000000e030e7220 */ /* 0x000fc60000400000 */
[C-C-:B----4-:R-:W-:Y:S01]  /*02f0*/  FFMA R2, R8.reuse, R2, R11.reuse ;  /* 0x0000000208027223 */ /* 0x150fe2000000000b */
[----:B------:R-:W-:-:S05]  /*0300*/  FFMA R3, R8, R14, R11 ;  /* 0x0000000e08037223 */ /* 0x000fca000000000b */
[----:B------:R-:W-:Y:S01]  /*0310*/  STG.E.64 desc[UR4][R4.64], R2 ;  /* 0x0000000204007986 */ /* 0x000fe2000c101b04 */
[----:B------:R-:W-:Y:S05]  /*0320*/  EXIT ;  /* 0x000000000000794d */ /* 0x000fea0003800000 */
.L_x_0:
[----:B------:R-:W-:-:S00]  /*0330*/  BRA `(.L_x_0) ;  /* 0xfffffffc00fc7947 */ /* 0x000fc0000383ffff */
[----:B------:R-:W-:-:S00]  /*0340*/  NOP ;  /* 0x0000000000007918 */ /* 0x000fc00000000000 */
        /* <DEDUP_REMOVED lines=11> */
.L_x_1:


//--------------------- .nv.global.init           --------------------------
	.section	.nv.global.init,"aw",@progbits
.nv.global.init:
	.type		_$_str,@object
	.size		_$_str,(_$_str_$_2 - _$_str)
_$_str:
        /*0000*/ 	.byte	0x5f, 0x5f, 0x43, 0x55, 0x44, 0x41, 0x5f, 0x46, 0x54, 0x5a, 0x00
	.type		_$_str_$_2,@object
	.size		_$_str_$_2,(.L_1 - _$_str_$_2)
_$_str_$_2:
        /*000b*/ 	.byte	0x5f, 0x5f, 0x43, 0x55, 0x44, 0x41, 0x5f, 0x50, 0x52, 0x45, 0x43, 0x5f, 0x53, 0x51, 0x52, 0x54
        /*001b*/ 	.byte	0x00
.L_1:


//--------------------- .nv.constant0.triton_poi_fused__native_batch_norm_legit_no_training_21 --------------------------
	.section	.nv.constant0.triton_poi_fused__native_batch_norm_legit_no_training_21,"a",@progbits
	.sectionflags	@""
	.align	4
.nv.constant0.triton_poi_fused__native_batch_norm_legit_no_training_21:
	.zero		580
